//
// Generated by NVIDIA NVVM Compiler
//
// Compiler Build ID: CL-36424714
// Cuda compilation tools, release 13.0, V13.0.88
// Based on NVVM 20.0.0
//

.version 9.0
.target sm_100
.address_size 64

	// .globl	_Z9kerneladdPiS_

.visible .entry _Z9kerneladdPiS_(
	.param .u64 .ptr .align 1 _Z9kerneladdPiS__param_0,
	.param .u64 .ptr .align 1 _Z9kerneladdPiS__param_1
)
{
	.reg .b32 	%r<2>;
	.reg .b64 	%rd<5>;

	ld.param.u64 	%rd1, [_Z9kerneladdPiS__param_0];
	ld.param.u64 	%rd2, [_Z9kerneladdPiS__param_1];
	cvta.to.global.u64 	%rd3, %rd2;
	cvta.to.global.u64 	%rd4, %rd1;
	mov.b32 	%r1, 1000;
	st.global.u32 	[%rd4], %r1;
	st.global.u32 	[%rd3], %rd1;
	ret;

}


// ===== COMPILED SASS (sm_100) =====

	.target	sm_100

	.elftype	@"ET_EXEC"


//--------------------- .note.nv.tkinfo           --------------------------
	.section	.note.nv.tkinfo,"",@"SHT_NOTE"
	.sectionflags	@"SHF_NOTE_NV_TKINFO"
	.tkinfo
        /*0018*/ 	.word	0x00000002
        /*0030*/ 	.string	""
        /*0030*/ 	.string	"ptxas"
        /*0030*/ 	.string	"Cuda compilation tools, release 13.0, V13.0.88"
        /*0030*/ 	.string	"Build cuda_13.0.r13.0/compiler.36424714_0"
        /*0030*/ 	.string	"-arch sm_100 -m 64 "



//--------------------- .note.nv.cuinfo           --------------------------
	.section	.note.nv.cuinfo,"",@"SHT_NOTE"
	.sectionflags	@"SHF_NOTE_NV_CUINFO"
        /*0018*/ 	.short	0x0002
        /*001a*/ 	.short	0x0064
        /*001c*/ 	.short	0x0082
	.zero		2


//--------------------- .nv.info                  --------------------------
	.section	.nv.info,"",@"SHT_CUDA_INFO"
	.align	4


	//----- nvinfo : EIATTR_REGCOUNT
	.align		4
        /*0000*/ 	.byte	0x04, 0x2f
        /*0002*/ 	.short	(.L_1 - .L_0)
	.align		4
.L_0:
        /*0004*/ 	.word	index@(_Z9kerneladdPiS_)
        /*0008*/ 	.word	0x0000000c


	//----- nvinfo : EIATTR_FRAME_SIZE
	.align		4
.L_1:
        /*000c*/ 	.byte	0x04, 0x11
        /*000e*/ 	.short	(.L_3 - .L_2)
	.align		4
.L_2:
        /*0010*/ 	.word	index@(_Z9kerneladdPiS_)
        /*0014*/ 	.word	0x00000000


	//----- nvinfo : EIATTR_MIN_STACK_SIZE
	.align		4
.L_3:
        /*0018*/ 	.byte	0x04, 0x12
        /*001a*/ 	.short	(.L_5 - .L_4)
	.align		4
.L_4:
        /*001c*/ 	.word	index@(_Z9kerneladdPiS_)
        /*0020*/ 	.word	0x00000000
.L_5:


//--------------------- .nv.compat                --------------------------
	.section	.nv.compat,"",@"SHT_CUDA_COMPAT_INFO"
	.align	4
        /*0000*/ 	.byte	0x02, 0x09, 0x00, 0x00, 0x02, 0x02, 0x01, 0x00, 0x02, 0x05, 0x05, 0x00, 0x03, 0x07, 0x01, 0x01
        /*0010*/ 	.byte	0x02, 0x03, 0x00, 0x00, 0x02, 0x06, 0x01, 0x00, 0x04, 0x0b, 0x08, 0x00, 0x09, 0x00, 0x00, 0x00
        /*0020*/ 	.byte	0x00, 0x00, 0x00, 0x00


//--------------------- .nv.info._Z9kerneladdPiS_ --------------------------
	.section	.nv.info._Z9kerneladdPiS_,"",@"SHT_CUDA_INFO"
	.sectionflags	@""
	.align	4


	//----- nvinfo : EIATTR_CUDA_API_VERSION
	.align		4
        /*0000*/ 	.byte	0x04, 0x37
        /*0002*/ 	.short	(.L_7 - .L_6)
.L_6:
        /*0004*/ 	.word	0x00000082


	//----- nvinfo : EIATTR_KPARAM_INFO
	.align		4
.L_7:
        /*0008*/ 	.byte	0x04, 0x17
        /*000a*/ 	.short	(.L_9 - .L_8)
.L_8:
        /*000c*/ 	.word	0x00000000
        /*0010*/ 	.short	0x0001
        /*0012*/ 	.short	0x0008
        /*0014*/ 	.byte	0x00, 0xf5, 0x21, 0x00


	//----- nvinfo : EIATTR_KPARAM_INFO
	.align		4
.L_9:
        /*0018*/ 	.byte	0x04, 0x17
        /*001a*/ 	.short	(.L_11 - .L_10)
.L_10:
        /*001c*/ 	.word	0x00000000
        /*0020*/ 	.short	0x0000
        /*0022*/ 	.short	0x0000
        /*0024*/ 	.byte	0x00, 0xf5, 0x21, 0x00


	//----- nvinfo : EIATTR_SPARSE_MMA_MASK
	.align		4
.L_11:
        /*0028*/ 	.byte	0x03, 0x50
        /*002a*/ 	.short	0x0000


	//----- nvinfo : EIATTR_MAXREG_COUNT
	.align		4
        /*002c*/ 	.byte	0x03, 0x1b
        /*002e*/ 	.short	0x00ff


	//----- nvinfo : EIATTR_MERCURY_ISA_VERSION
	.align		4
        /*0030*/ 	.byte	0x03, 0x5f
        /*0032*/ 	.short	0x0101


	//----- nvinfo : EIATTR_VRC_CTA_INIT_COUNT
	.align		4
        /*0034*/ 	.byte	0x02, 0x4a
	.zero		1
	.zero		1


	//----- nvinfo : EIATTR_EXIT_INSTR_OFFSETS
	.align		4
        /*0038*/ 	.byte	0x04, 0x1c
        /*003a*/ 	.short	(.L_13 - .L_12)


	//   ....[0]....
.L_12:
        /*003c*/ 	.word	0x00000080


	//----- nvinfo : EIATTR_CBANK_PARAM_SIZE
	.align		4
.L_13:
        /*0040*/ 	.byte	0x03, 0x19
        /*0042*/ 	.short	0x0010


	//----- nvinfo : EIATTR_PARAM_CBANK
	.align		4
        /*0044*/ 	.byte	0x04, 0x0a
        /*0046*/ 	.short	(.L_15 - .L_14)
	.align		4
.L_14:
        /*0048*/ 	.word	index@(.nv.constant0._Z9kerneladdPiS_)
        /*004c*/ 	.short	0x0380
        /*004e*/ 	.short	0x0010


	//----- nvinfo : EIATTR_SW_WAR
	.align		4
.L_15:
        /*0050*/ 	.byte	0x04, 0x36
        /*0052*/ 	.short	(.L_17 - .L_16)
.L_16:
        /*0054*/ 	.word	0x00000008
.L_17:


//--------------------- .nv.callgraph             --------------------------
	.section	.nv.callgraph,"",@"SHT_CUDA_CALLGRAPH"
	.align	4
	.sectionentsize	8
	.align		4
        /*0000*/ 	.word	0x00000000
	.align		4
        /*0004*/ 	.word	0xffffffff
	.align		4
        /*0008*/ 	.word	0x00000000
	.align		4
        /*000c*/ 	.word	0xfffffffe
	.align		4
        /*0010*/ 	.word	0x00000000
	.align		4
        /*0014*/ 	.word	0xfffffffd
	.align		4
        /*0018*/ 	.word	0x00000000
	.align		4
        /*001c*/ 	.word	0xfffffffc


//--------------------- .text._Z9kerneladdPiS_    --------------------------
	.section	.text._Z9kerneladdPiS_,"ax",@progbits
	.align	128
        .global         _Z9kerneladdPiS_
        .type           _Z9kerneladdPiS_,@function
        .size           _Z9kerneladdPiS_,(.L_x_1 - _Z9kerneladdPiS_)
        .other          _Z9kerneladdPiS_,@"STO_CUDA_ENTRY STV_DEFAULT"
_Z9kerneladdPiS_:
.text._Z9kerneladdPiS_:
[----:B------:R-:W-:Y:S08]  /*0000*/  LDC R1, c[0x0][0x37c] ;  /* 0x0000df00ff017b82 */ /* 0x000ff00000000800 */
[----:B------:R-:W0:Y:S01]  /*0010*/  LDC.64 R2, c[0x0][0x380] ;  /* 0x0000e000ff027b82 */ /* 0x000e220000000a00 */
[----:B------:R-:W0:Y:S01]  /*0020*/  LDCU.64 UR4, c[0x0][0x358] ;  /* 0x00006b00ff0477ac */ /* 0x000e220008000a00 */
[----:B------:R-:W-:-:S06]  /*0030*/  HFMA2 R7, -RZ, RZ, 0, 5.9604644775390625e-05 ;  /* 0x000003e8ff077431 */ /* 0x000fcc00000001ff */
[----:B------:R-:W1:Y:S08]  /*0040*/  LDC R9, c[0x0][0x380] ;  /* 0x0000e000ff097b82 */ /* 0x000e700000000800 */
[----:B------:R-:W1:Y:S01]  /*0050*/  LDC.64 R4, c[0x0][0x388] ;  /* 0x0000e200ff047b82 */ /* 0x000e620000000a00 */
[----:B0-----:R-:W-:Y:S04]  /*0060*/  STG.E desc[UR4][R2.64], R7 ;  /* 0x0000000702007986 */ /* 0x001fe8000c101904 */
[----:B-1----:R-:W-:Y:S01]  /*0070*/  STG.E desc[UR4][R4.64], R9 ;  /* 0x0000000904007986 */ /* 0x002fe2000c101904 */
[----:B------:R-:W-:Y:S05]  /*0080*/  EXIT ;  /* 0x000000000000794d */ /* 0x000fea0003800000 */
.L_x_0:
[----:B------:R-:W-:-:S00]  /*0090*/  BRA `(.L_x_0) ;  /* 0xfffffffc00fc7947 */ /* 0x000fc0000383ffff */
[----:B------:R-:W-:-:S00]  /*00a0*/  NOP ;  /* 0x0000000000007918 */ /* 0x000fc00000000000 */
        /* <DEDUP_REMOVED lines=13> */
.L_x_1:


//--------------------- .nv.shared.reserved.0     --------------------------
	.section	.nv.shared.reserved.0,"aw",@nobits
	.weak		__nv_reservedSMEM_offset_0_alias
	.size		__nv_reservedSMEM_offset_0_alias, 0, 64
	.other		__nv_reservedSMEM_offset_0_alias,@"STO_CUDA_RESERVED_SHARED STV_DEFAULT"
__nv_reservedSMEM_offset_0_alias:
	.zero		0
	.zero		64


//--------------------- .nv.constant0._Z9kerneladdPiS_ --------------------------
	.section	.nv.constant0._Z9kerneladdPiS_,"a",@progbits
	.sectionflags	@""
	.align	4
.nv.constant0._Z9kerneladdPiS_:
	.zero		912


//--------------------- SYMBOLS --------------------------

	.type		.nv.reservedSmem.offset0,@object
	.size		.nv.reservedSmem.offset0,0x4
